//
// Generated by NVIDIA NVVM Compiler
//
// Compiler Build ID: CL-36424714
// Cuda compilation tools, release 13.0, V13.0.88
// Based on NVVM 20.0.0
//

.version 9.0
.target sm_100
.address_size 64

	// .globl	_Z8test_nanv
.extern .func  (.param .b32 func_retval0) vprintf
(
	.param .b64 vprintf_param_0,
	.param .b64 vprintf_param_1
)
;
.global .align 1 .b8 $str[19] = {104, 97, 108, 102, 32, 115, 113, 114, 116, 40, 45, 49, 41, 58, 32, 37, 120, 10};
.global .align 1 .b8 $str$1[23] = {98, 102, 108, 111, 97, 116, 49, 54, 32, 115, 113, 114, 116, 40, 45, 49, 41, 58, 32, 37, 120, 10};
.global .align 1 .b8 $str$2[20] = {102, 108, 111, 97, 116, 32, 115, 113, 114, 116, 40, 45, 49, 41, 58, 32, 37, 120, 10};
.global .align 1 .b8 $str$3[22] = {100, 111, 117, 98, 108, 101, 32, 115, 113, 114, 116, 40, 45, 49, 41, 58, 32, 37, 108, 120, 10};

.visible .entry _Z8test_nanv()
{
	.local .align 8 .b8 	__local_depot0[8];
	.reg .b64 	%SP;
	.reg .b64 	%SPL;
	.reg .b16 	%rs<5>;
	.reg .b32 	%r<9>;
	.reg .b32 	%f<3>;
	.reg .b64 	%rd<11>;
	.reg .b64 	%fd<4>;

	mov.u64 	%SPL, __local_depot0;
	cvta.local.u64 	%SP, %SPL;
	add.u64 	%rd1, %SP, 0;
	add.u64 	%rd2, %SPL, 0;
	mov.f64 	%fd2, 0dBFF0000000000000;
	// begin inline asm
	{  cvt.rn.f16.f64 %rs1, %fd2;}

	// end inline asm
	// begin inline asm
	{.reg.b32         f;        
 .reg.b16         r;        
  mov.b16         r,%rs1;     
  cvt.f32.f16     f,r;      
  sqrt.approx.ftz.f32   f,f;  
  cvt.rn.f16.f32      r,f;  
  mov.b16         %rs2,r;     
}
	// end inline asm
	// begin inline asm
	{  cvt.rn.bf16.f64 %rs4, %fd2;}

	// end inline asm
	mov.f32 	%f1, 0fBF800000;
	sqrt.rn.f32 	%f2, %f1;
	sqrt.rn.f64 	%fd3, %fd2;
	st.local.u16 	[%rd2], %rs2;
	mov.u64 	%rd3, $str;
	cvta.global.u64 	%rd4, %rd3;
	{ // callseq 0, 0
	.param .b64 param0;
	st.param.b64 	[param0], %rd4;
	.param .b64 param1;
	st.param.b64 	[param1], %rd1;
	.param .b32 retval0;
	call.uni (retval0), 
	vprintf, 
	(
	param0, 
	param1
	);
	ld.param.b32 	%r1, [retval0];
	} // callseq 0
	st.local.u16 	[%rd2], %rs4;
	mov.u64 	%rd5, $str$1;
	cvta.global.u64 	%rd6, %rd5;
	{ // callseq 1, 0
	.param .b64 param0;
	st.param.b64 	[param0], %rd6;
	.param .b64 param1;
	st.param.b64 	[param1], %rd1;
	.param .b32 retval0;
	call.uni (retval0), 
	vprintf, 
	(
	param0, 
	param1
	);
	ld.param.b32 	%r3, [retval0];
	} // callseq 1
	st.local.f32 	[%rd2], %f2;
	mov.u64 	%rd7, $str$2;
	cvta.global.u64 	%rd8, %rd7;
	{ // callseq 2, 0
	.param .b64 param0;
	st.param.b64 	[param0], %rd8;
	.param .b64 param1;
	st.param.b64 	[param1], %rd1;
	.param .b32 retval0;
	call.uni (retval0), 
	vprintf, 
	(
	param0, 
	param1
	);
	ld.param.b32 	%r5, [retval0];
	} // callseq 2
	st.local.f64 	[%rd2], %fd3;
	mov.u64 	%rd9, $str$3;
	cvta.global.u64 	%rd10, %rd9;
	{ // callseq 3, 0
	.param .b64 param0;
	st.param.b64 	[param0], %rd10;
	.param .b64 param1;
	st.param.b64 	[param1], %rd1;
	.param .b32 retval0;
	call.uni (retval0), 
	vprintf, 
	(
	param0, 
	param1
	);
	ld.param.b32 	%r7, [retval0];
	} // callseq 3
	ret;

}


// ===== COMPILED SASS (sm_100) =====

	.target	sm_100

	.elftype	@"ET_EXEC"


//--------------------- .note.nv.tkinfo           --------------------------
	.section	.note.nv.tkinfo,"",@"SHT_NOTE"
	.sectionflags	@"SHF_NOTE_NV_TKINFO"
	.tkinfo
        /*0018*/ 	.word	0x00000002
        /*0030*/ 	.string	""
        /*0030*/ 	.string	"ptxas"
        /*0030*/ 	.string	"Cuda compilation tools, release 13.0, V13.0.88"
        /*0030*/ 	.string	"Build cuda_13.0.r13.0/compiler.36424714_0"
        /*0030*/ 	.string	"-arch sm_100 -m 64 "



//--------------------- .note.nv.cuinfo           --------------------------
	.section	.note.nv.cuinfo,"",@"SHT_NOTE"
	.sectionflags	@"SHF_NOTE_NV_CUINFO"
        /*0018*/ 	.short	0x0002
        /*001a*/ 	.short	0x0064
        /*001c*/ 	.short	0x0082
	.zero		2


//--------------------- .nv.info                  --------------------------
	.section	.nv.info,"",@"SHT_CUDA_INFO"
	.align	4


	//----- nvinfo : EIATTR_REGCOUNT
	.align		4
        /*0000*/ 	.byte	0x04, 0x2f
        /*0002*/ 	.short	(.L_5 - .L_4)
	.align		4
.L_4:
        /*0004*/ 	.word	index@(_Z8test_nanv)
        /*0008*/ 	.word	0x00000019


	//----- nvinfo : EIATTR_FRAME_SIZE
	.align		4
.L_5:
        /*000c*/ 	.byte	0x04, 0x11
        /*000e*/ 	.short	(.L_7 - .L_6)
	.align		4
.L_6:
        /*0010*/ 	.word	index@($__internal_1_$__cuda_sm20_sqrt_rn_f32_slowpath)
        /*0014*/ 	.word	0x00000008


	//----- nvinfo : EIATTR_FRAME_SIZE
	.align		4
.L_7:
        /*0018*/ 	.byte	0x04, 0x11
        /*001a*/ 	.short	(.L_9 - .L_8)
	.align		4
.L_8:
        /*001c*/ 	.word	index@($__internal_0_$__cuda_sm20_dsqrt_rn_f64_mediumpath_v1)
        /*0020*/ 	.word	0x00000008


	//----- nvinfo : EIATTR_FRAME_SIZE
	.align		4
.L_9:
        /*0024*/ 	.byte	0x04, 0x11
        /*0026*/ 	.short	(.L_11 - .L_10)
	.align		4
.L_10:
        /*0028*/ 	.word	index@(_Z8test_nanv)
        /*002c*/ 	.word	0x00000008


	//----- nvinfo : EIATTR_MIN_STACK_SIZE
	.align		4
.L_11:
        /*0030*/ 	.byte	0x04, 0x12
        /*0032*/ 	.short	(.L_13 - .L_12)
	.align		4
.L_12:
        /*0034*/ 	.word	index@(_Z8test_nanv)
        /*0038*/ 	.word	0x00000008
.L_13:


//--------------------- .nv.compat                --------------------------
	.section	.nv.compat,"",@"SHT_CUDA_COMPAT_INFO"
	.align	4
        /*0000*/ 	.byte	0x02, 0x09, 0x00, 0x00, 0x02, 0x02, 0x01, 0x00, 0x02, 0x05, 0x05, 0x00, 0x03, 0x07, 0x01, 0x01
        /*0010*/ 	.byte	0x02, 0x03, 0x00, 0x00, 0x02, 0x06, 0x01, 0x00, 0x04, 0x0b, 0x08, 0x00, 0x09, 0x00, 0x00, 0x00
        /*0020*/ 	.byte	0x00, 0x00, 0x00, 0x00


//--------------------- .nv.info._Z8test_nanv     --------------------------
	.section	.nv.info._Z8test_nanv,"",@"SHT_CUDA_INFO"
	.sectionflags	@""
	.align	4


	//----- nvinfo : EIATTR_CUDA_API_VERSION
	.align		4
        /*0000*/ 	.byte	0x04, 0x37
        /*0002*/ 	.short	(.L_15 - .L_14)
.L_14:
        /*0004*/ 	.word	0x00000082


	//----- nvinfo : EIATTR_SPARSE_MMA_MASK
	.align		4
.L_15:
        /*0008*/ 	.byte	0x03, 0x50
        /*000a*/ 	.short	0x0000


	//----- nvinfo : EIATTR_MAXREG_COUNT
	.align		4
        /*000c*/ 	.byte	0x03, 0x1b
        /*000e*/ 	.short	0x00ff


	//----- nvinfo : EIATTR_EXTERNS
	.align		4
        /*0010*/ 	.byte	0x04, 0x0f
        /*0012*/ 	.short	(.L_17 - .L_16)


	//   ....[0]....
	.align		4
.L_16:
        /*0014*/ 	.word	index@(vprintf)


	//----- nvinfo : EIATTR_MERCURY_ISA_VERSION
	.align		4
.L_17:
        /*0018*/ 	.byte	0x03, 0x5f
        /*001a*/ 	.short	0x0101


	//----- nvinfo : EIATTR_VRC_CTA_INIT_COUNT
	.align		4
        /*001c*/ 	.byte	0x02, 0x4a
	.zero		1
	.zero		1


	//----- nvinfo : EIATTR_SYSCALL_OFFSETS
	.align		4
        /*0020*/ 	.byte	0x04, 0x46
        /*0022*/ 	.short	(.L_19 - .L_18)


	//   ....[0]....
.L_18:
        /*0024*/ 	.word	0x00000160


	//   ....[1]....
        /*0028*/ 	.word	0x00000200


	//   ....[2]....
        /*002c*/ 	.word	0x00000290


	//   ....[3]....
        /*0030*/ 	.word	0x00000320


	//----- nvinfo : EIATTR_EXIT_INSTR_OFFSETS
	.align		4
.L_19:
        /*0034*/ 	.byte	0x04, 0x1c
        /*0036*/ 	.short	(.L_21 - .L_20)


	//   ....[0]....
.L_20:
        /*0038*/ 	.word	0x00000330


	//----- nvinfo : EIATTR_CRS_STACK_SIZE
	.align		4
.L_21:
        /*003c*/ 	.byte	0x04, 0x1e
        /*003e*/ 	.short	(.L_23 - .L_22)
.L_22:
        /*0040*/ 	.word	0x00000000


	//----- nvinfo : EIATTR_SW_WAR
	.align		4
.L_23:
        /*0044*/ 	.byte	0x04, 0x36
        /*0046*/ 	.short	(.L_25 - .L_24)
.L_24:
        /*0048*/ 	.word	0x00000008
.L_25:


//--------------------- .nv.callgraph             --------------------------
	.section	.nv.callgraph,"",@"SHT_CUDA_CALLGRAPH"
	.align	4
	.sectionentsize	8
	.align		4
        /*0000*/ 	.word	0x00000000
	.align		4
        /*0004*/ 	.word	0xffffffff
	.align		4
        /*0008*/ 	.word	index@(_Z8test_nanv)
	.align		4
        /*000c*/ 	.word	index@(vprintf)
	.align		4
        /*0010*/ 	.word	0x00000000
	.align		4
        /*0014*/ 	.word	0xfffffffe
	.align		4
        /*0018*/ 	.word	0x00000000
	.align		4
        /*001c*/ 	.word	0xfffffffd
	.align		4
        /*0020*/ 	.word	0x00000000
	.align		4
        /*0024*/ 	.word	0xfffffffc


//--------------------- .nv.constant4             --------------------------
	.section	.nv.constant4,"a",@progbits
	.align	8
	.align		8
.nv.constant4:
        /*0000*/ 	.dword	vprintf
	.align		8
        /*0008*/ 	.dword	$str
	.align		8
        /*0010*/ 	.dword	$str$1
	.align		8
        /*0018*/ 	.dword	$str$2
	.align		8
        /*0020*/ 	.dword	$str$3


//--------------------- .text._Z8test_nanv        --------------------------
	.section	.text._Z8test_nanv,"ax",@progbits
	.align	128
        .global         _Z8test_nanv
        .type           _Z8test_nanv,@function
        .size           _Z8test_nanv,(.L_x_6 - _Z8test_nanv)
        .other          _Z8test_nanv,@"STO_CUDA_ENTRY STV_DEFAULT"
_Z8test_nanv:
.text._Z8test_nanv:
[----:B------:R-:W0:Y:S01]  /*0000*/  LDC R1, c[0x0][0x37c] ;  /* 0x0000df00ff017b82 */ /* 0x000e220000000800 */
[----:B------:R-:W1:Y:S01]  /*0010*/  LDCU UR4, c[0x0][0x2f8] ;  /* 0x00005f00ff0477ac */ /* 0x000e620008000800 */
[----:B0-----:R-:W-:Y:S01]  /*0020*/  VIADD R1, R1, 0xfffffff8 ;  /* 0xfffffff801017836 */ /* 0x001fe20000000000 */
[----:B------:R-:W-:Y:S01]  /*0030*/  MOV R2, 0x80 ;  /* 0x0000008000027802 */ /* 0x000fe20000000f00 */
[----:B------:R-:W0:Y:S03]  /*0040*/  LDCU UR5, c[0x0][0x2fc] ;  /* 0x00005f80ff0577ac */ /* 0x000e260008000800 */
[----:B-1----:R-:W-:-:S05]  /*0050*/  IADD3 R19, P0, PT, R1, UR4, RZ ;  /* 0x0000000401137c10 */ /* 0x002fca000ff1e0ff */
[----:B0-----:R-:W-:-:S08]  /*0060*/  IMAD.X R18, RZ, RZ, UR5, P0 ;  /* 0x00000005ff127e24 */ /* 0x001fd000080e06ff */
[----:B------:R-:W-:Y:S05]  /*0070*/  CALL.REL.NOINC `($__internal_1_$__cuda_sm20_sqrt_rn_f32_slowpath) ;  /* 0x0000000000c07944 */ /* 0x000fea0003c00000 */
[----:B------:R-:W0:Y:S01]  /*0080*/  MUFU.SQRT R0, -1 ;  /* 0xbf80000000007908 */ /* 0x000e220000002000 */
[----:B------:R-:W-:Y:S02]  /*0090*/  MOV R22, 0x7fffffff ;  /* 0x7fffffff00167802 */ /* 0x000fe40000000f00 */
[----:B------:R-:W-:Y:S02]  /*00a0*/  MOV R2, 0xd0 ;  /* 0x000000d000027802 */ /* 0x000fe40000000f00 */
[----:B0-----:R-:W-:-:S07]  /*00b0*/  F2FP.F16.F32.PACK_AB R0, RZ, R0 ;  /* 0x00000000ff00723e */ /* 0x001fce00000000ff */
[----:B------:R-:W-:Y:S05]  /*00c0*/  CALL.REL.NOINC `($__internal_0_$__cuda_sm20_dsqrt_rn_f64_mediumpath_v1) ;  /* 0x00000000009c7944 */ /* 0x000fea0003c00000 */
[----:B------:R-:W-:Y:S01]  /*00d0*/  MOV R2, 0x0 ;  /* 0x0000000000027802 */ /* 0x000fe20000000f00 */
[----:B------:R0:W-:Y:S01]  /*00e0*/  STL.U16 [R1], R0 ;  /* 0x0000000001007387 */ /* 0x0001e20000100400 */
[----:B------:R-:W1:Y:S01]  /*00f0*/  LDCU.64 UR4, c[0x4][0x8] ;  /* 0x01000100ff0477ac */ /* 0x000e620008000a00 */
[----:B------:R-:W-:Y:S01]  /*0100*/  MOV R6, R19 ;  /* 0x0000001300067202 */ /* 0x000fe20000000f00 */
[----:B------:R0:W2:Y:S01]  /*0110*/  LDC.64 R8, c[0x4][R2] ;  /* 0x0100000002087b82 */ /* 0x0000a20000000a00 */
[----:B------:R-:W-:Y:S02]  /*0120*/  IMAD.MOV.U32 R7, RZ, RZ, R18 ;  /* 0x000000ffff077224 */ /* 0x000fe400078e0012 */
[----:B-1----:R-:W-:Y:S02]  /*0130*/  IMAD.U32 R4, RZ, RZ, UR4 ;  /* 0x00000004ff047e24 */ /* 0x002fe4000f8e00ff */
[----:B0-----:R-:W-:-:S07]  /*0140*/  IMAD.U32 R5, RZ, RZ, UR5 ;  /* 0x00000005ff057e24 */ /* 0x001fce000f8e00ff */
[----:B------:R-:W-:-:S07]  /*0150*/  LEPC R20, `(.L_x_0) ;  /* 0x000000001014794e */ /* 0x000fce0000000000 */
[----:B--2---:R-:W-:Y:S05]  /*0160*/  CALL.ABS.NOINC R8 ;  /* 0x0000000008007343 */ /* 0x004fea0003c00000 */
.L_x_0:
[----:B------:R-:W-:Y:S01]  /*0170*/  IMAD.MOV.U32 R0, RZ, RZ, 0xbf80 ;  /* 0x0000bf80ff007424 */ /* 0x000fe200078e00ff */
[----:B------:R0:W1:Y:S01]  /*0180*/  LDC.64 R8, c[0x4][R2] ;  /* 0x0100000002087b82 */ /* 0x0000620000000a00 */
[----:B------:R-:W2:Y:S01]  /*0190*/  LDCU.64 UR4, c[0x4][0x10] ;  /* 0x01000200ff0477ac */ /* 0x000ea20008000a00 */
[----:B------:R-:W-:Y:S01]  /*01a0*/  IMAD.MOV.U32 R6, RZ, RZ, R19 ;  /* 0x000000ffff067224 */ /* 0x000fe200078e0013 */
[----:B------:R-:W-:Y:S01]  /*01b0*/  MOV R7, R18 ;  /* 0x0000001200077202 */ /* 0x000fe20000000f00 */
[----:B------:R0:W-:Y:S01]  /*01c0*/  STL.U16 [R1], R0 ;  /* 0x0000000001007387 */ /* 0x0001e20000100400 */
[----:B--2---:R-:W-:Y:S01]  /*01d0*/  MOV R4, UR4 ;  /* 0x0000000400047c02 */ /* 0x004fe20008000f00 */
[----:B0-----:R-:W-:-:S07]  /*01e0*/  IMAD.U32 R5, RZ, RZ, UR5 ;  /* 0x00000005ff057e24 */ /* 0x001fce000f8e00ff */
[----:B------:R-:W-:-:S07]  /*01f0*/  LEPC R20, `(.L_x_1) ;  /* 0x000000001014794e */ /* 0x000fce0000000000 */
[----:B-1----:R-:W-:Y:S05]  /*0200*/  CALL.ABS.NOINC R8 ;  /* 0x0000000008007343 */ /* 0x002fea0003c00000 */
.L_x_1:
[----:B------:R0:W-:Y:S01]  /*0210*/  STL [R1], R22 ;  /* 0x0000001601007387 */ /* 0x0001e20000100800 */
[----:B------:R0:W1:Y:S01]  /*0220*/  LDC.64 R8, c[0x4][R2] ;  /* 0x0100000002087b82 */ /* 0x0000620000000a00 */
[----:B------:R-:W2:Y:S01]  /*0230*/  LDCU.64 UR4, c[0x4][0x18] ;  /* 0x01000300ff0477ac */ /* 0x000ea20008000a00 */
[----:B------:R-:W-:Y:S01]  /*0240*/  MOV R6, R19 ;  /* 0x0000001300067202 */ /* 0x000fe20000000f00 */
[----:B------:R-:W-:Y:S02]  /*0250*/  IMAD.MOV.U32 R7, RZ, RZ, R18 ;  /* 0x000000ffff077224 */ /* 0x000fe400078e0012 */
[----:B--2---:R-:W-:Y:S02]  /*0260*/  IMAD.U32 R4, RZ, RZ, UR4 ;  /* 0x00000004ff047e24 */ /* 0x004fe4000f8e00ff */
[----:B0-----:R-:W-:-:S07]  /*0270*/  IMAD.U32 R5, RZ, RZ, UR5 ;  /* 0x00000005ff057e24 */ /* 0x001fce000f8e00ff */
[----:B------:R-:W-:-:S07]  /*0280*/  LEPC R20, `(.L_x_2) ;  /* 0x000000001014794e */ /* 0x000fce0000000000 */
[----:B-1----:R-:W-:Y:S05]  /*0290*/  CALL.ABS.NOINC R8 ;  /* 0x0000000008007343 */ /* 0x002fea0003c00000 */
.L_x_2:
[----:B------:R0:W-:Y:S01]  /*02a0*/  STL.64 [R1], R16 ;  /* 0x0000001001007387 */ /* 0x0001e20000100a00 */
[----:B------:R-:W1:Y:S01]  /*02b0*/  LDC.64 R2, c[0x4][R2] ;  /* 0x0100000002027b82 */ /* 0x000e620000000a00 */
[----:B------:R-:W2:Y:S01]  /*02c0*/  LDCU.64 UR4, c[0x4][0x20] ;  /* 0x01000400ff0477ac */ /* 0x000ea20008000a00 */
[----:B------:R-:W-:Y:S01]  /*02d0*/  IMAD.MOV.U32 R6, RZ, RZ, R19 ;  /* 0x000000ffff067224 */ /* 0x000fe200078e0013 */
[----:B------:R-:W-:Y:S01]  /*02e0*/  MOV R7, R18 ;  /* 0x0000001200077202 */ /* 0x000fe20000000f00 */
[----:B--2---:R-:W-:Y:S01]  /*02f0*/  IMAD.U32 R4, RZ, RZ, UR4 ;  /* 0x00000004ff047e24 */ /* 0x004fe2000f8e00ff */
[----:B0-----:R-:W-:-:S07]  /*0300*/  MOV R5, UR5 ;  /* 0x0000000500057c02 */ /* 0x001fce0008000f00 */
[----:B------:R-:W-:-:S07]  /*0310*/  LEPC R20, `(.L_x_3) ;  /* 0x000000001014794e */ /* 0x000fce0000000000 */
[----:B-1----:R-:W-:Y:S05]  /*0320*/  CALL.ABS.NOINC R2 ;  /* 0x0000000002007343 */ /* 0x002fea0003c00000 */
.L_x_3:
[----:B------:R-:W-:Y:S05]  /*0330*/  EXIT ;  /* 0x000000000000794d */ /* 0x000fea0003800000 */
        .weak           $__internal_0_$__cuda_sm20_dsqrt_rn_f64_mediumpath_v1
        .type           $__internal_0_$__cuda_sm20_dsqrt_rn_f64_mediumpath_v1,@function
        .size           $__internal_0_$__cuda_sm20_dsqrt_rn_f64_mediumpath_v1,($__internal_1_$__cuda_sm20_sqrt_rn_f32_slowpath - $__internal_0_$__cuda_sm20_dsqrt_rn_f64_mediumpath_v1)
$__internal_0_$__cuda_sm20_dsqrt_rn_f64_mediumpath_v1:
[----:B------:R-:W-:Y:S01]  /*0340*/  IMAD.MOV.U32 R3, RZ, RZ, 0x0 ;  /* 0x00000000ff037424 */ /* 0x000fe200078e00ff */
[----:B------:R-:W-:Y:S01]  /*0350*/  MOV R17, 0xfff80000 ;  /* 0xfff8000000117802 */ /* 0x000fe20000000f00 */
[----:B------:R-:W-:Y:S02]  /*0360*/  IMAD.MOV.U32 R16, RZ, RZ, RZ ;  /* 0x000000ffff107224 */ /* 0x000fe400078e00ff */
[----:B------:R-:W-:Y:S05]  /*0370*/  RET.REL.NODEC R2 `(_Z8test_nanv) ;  /* 0xfffffffc02207950 */ /* 0x000fea0003c3ffff */
        .weak           $__internal_1_$__cuda_sm20_sqrt_rn_f32_slowpath
        .type           $__internal_1_$__cuda_sm20_sqrt_rn_f32_slowpath,@function
        .size           $__internal_1_$__cuda_sm20_sqrt_rn_f32_slowpath,(.L_x_6 - $__internal_1_$__cuda_sm20_sqrt_rn_f32_slowpath)
$__internal_1_$__cuda_sm20_sqrt_rn_f32_slowpath:
[----:B------:R-:W-:-:S04]  /*0380*/  HFMA2 R3, -RZ, RZ, 0, 0 ;  /* 0x00000000ff037431 */ /* 0x000fc800000001ff */
[----:B------:R-:W-:Y:S05]  /*0390*/  RET.REL.NODEC R2 `(_Z8test_nanv) ;  /* 0xfffffffc02187950 */ /* 0x000fea0003c3ffff */
.L_x_4:
[----:B------:R-:W-:-:S00]  /*03a0*/  BRA `(.L_x_4) ;  /* 0xfffffffc00fc7947 */ /* 0x000fc0000383ffff */
[----:B------:R-:W-:-:S00]  /*03b0*/  NOP ;  /* 0x0000000000007918 */ /* 0x000fc00000000000 */
        /* <DEDUP_REMOVED lines=12> */
.L_x_6:


//--------------------- .nv.global.init           --------------------------
	.section	.nv.global.init,"aw",@progbits
.nv.global.init:
	.type		$str,@object
	.size		$str,($str$2 - $str)
$str:
        /*0000*/ 	.byte	0x68, 0x61, 0x6c, 0x66, 0x20, 0x73, 0x71, 0x72, 0x74, 0x28, 0x2d, 0x31, 0x29, 0x3a, 0x20, 0x25
        /*0010*/ 	.byte	0x78, 0x0a, 0x00
	.type		$str$2,@object
	.size		$str$2,($str$3 - $str$2)
$str$2:
        /*0013*/ 	.byte	0x66, 0x6c, 0x6f, 0x61, 0x74, 0x20, 0x73, 0x71, 0x72, 0x74, 0x28, 0x2d, 0x31, 0x29, 0x3a, 0x20
        /*0023*/ 	.byte	0x25, 0x78, 0x0a, 0x00
	.type		$str$3,@object
	.size		$str$3,($str$1 - $str$3)
$str$3:
        /*0027*/ 	.byte	0x64, 0x6f, 0x75, 0x62, 0x6c, 0x65, 0x20, 0x73, 0x71, 0x72, 0x74, 0x28, 0x2d, 0x31, 0x29, 0x3a
        /*0037*/ 	.byte	0x20, 0x25, 0x6c, 0x78, 0x0a, 0x00
	.type		$str$1,@object
	.size		$str$1,(.L_1 - $str$1)
$str$1:
        /*003d*/ 	.byte	0x62, 0x66, 0x6c, 0x6f, 0x61, 0x74, 0x31, 0x36, 0x20, 0x73, 0x71, 0x72, 0x74, 0x28, 0x2d, 0x31
        /*004d*/ 	.byte	0x29, 0x3a, 0x20, 0x25, 0x78, 0x0a, 0x00
.L_1:


//--------------------- .nv.shared.reserved.0     --------------------------
	.section	.nv.shared.reserved.0,"aw",@nobits
	.weak		__nv_reservedSMEM_offset_0_alias
	.size		__nv_reservedSMEM_offset_0_alias, 0, 64
	.other		__nv_reservedSMEM_offset_0_alias,@"STO_CUDA_RESERVED_SHARED STV_DEFAULT"
__nv_reservedSMEM_offset_0_alias:
	.zero		0
	.zero		64


//--------------------- .nv.constant0._Z8test_nanv --------------------------
	.section	.nv.constant0._Z8test_nanv,"a",@progbits
	.sectionflags	@""
	.align	4
.nv.constant0._Z8test_nanv:
	.zero		896


//--------------------- SYMBOLS --------------------------

	.type		.nv.reservedSmem.offset0,@object
	.size		.nv.reservedSmem.offset0,0x4
	.type		vprintf,@function
